	.headerflags	@"EF_CUDA_TEXMODE_UNIFIED EF_CUDA_64BIT_ADDRESS EF_CUDA_ACCELERATORS EF_CUDA_SM90 EF_CUDA_VIRTUAL_SM(EF_CUDA_SM90)"
	.elftype	@"ET_EXEC"


//--------------------- .nv.info                  --------------------------
	.section	.nv.info,"",@"SHT_CUDA_INFO"
	.align	4


	//----- nvinfo : EIATTR_REGCOUNT
	.align		4
        /*0000*/ 	.byte	0x04, 0x2f
        /*0002*/ 	.short	(.L_3 - .L_2)
	.align		4
.L_2:
        /*0004*/ 	.word	index@(triton_poi_fused__native_batch_norm_legit_no_training_cat_relu_31)
        /*0008*/ 	.word	0x00000014


	//----- nvinfo : EIATTR_MIN_STACK_SIZE
	.align		4
.L_3:
        /*000c*/ 	.byte	0x04, 0x12
        /*000e*/ 	.short	(.L_5 - .L_4)
	.align		4
.L_4:
        /*0010*/ 	.word	index@(triton_poi_fused__native_batch_norm_legit_no_training_cat_relu_31)
        /*0014*/ 	.word	0x00000000


	//----- nvinfo : EIATTR_FRAME_SIZE
	.align		4
.L_5:
        /*0018*/ 	.byte	0x04, 0x11
        /*001a*/ 	.short	(.L_7 - .L_6)
	.align		4
.L_6:
        /*001c*/ 	.word	index@(triton_poi_fused__native_batch_norm_legit_no_training_cat_relu_31)
        /*0020*/ 	.word	0x00000000


	//----- nvinfo : EIATTR_MIN_STACK_SIZE
	.align		4
.L_7:
        /*0024*/ 	.byte	0x04, 0x12
        /*0026*/ 	.short	(.L_9 - .L_8)
	.align		4
.L_8:
        /*0028*/ 	.word	index@(triton_poi_fused__native_batch_norm_legit_no_training_cat_relu_31)
        /*002c*/ 	.word	0x00000000
.L_9:


//--------------------- .nv.info.triton_poi_fused__native_batch_norm_legit_no_training_cat_relu_31 --------------------------
	.section	.nv.info.triton_poi_fused__native_batch_norm_legit_no_training_cat_relu_31,"",@"SHT_CUDA_INFO"
	.sectionflags	@""
	.align	4


	//----- nvinfo : EIATTR_CUDA_API_VERSION
	.align		4
        /*0000*/ 	.byte	0x04, 0x37
        /*0002*/ 	.short	(.L_11 - .L_10)
.L_10:
        /*0004*/ 	.word	0x0000007c


	//----- nvinfo : EIATTR_KPARAM_INFO
	.align		4
.L_11:
        /*0008*/ 	.byte	0x04, 0x17
        /*000a*/ 	.short	(.L_13 - .L_12)
.L_12:
        /*000c*/ 	.word	0x00000000
        /*0010*/ 	.short	0x0008
        /*0012*/ 	.short	0x0040
        /*0014*/ 	.byte	0x00, 0xf0, 0x11, 0x00


	//----- nvinfo : EIATTR_KPARAM_INFO
	.align		4
.L_13:
        /*0018*/ 	.byte	0x04, 0x17
        /*001a*/ 	.short	(.L_15 - .L_14)
.L_14:
        /*001c*/ 	.word	0x00000000
        /*0020*/ 	.short	0x0007
        /*0022*/ 	.short	0x0038
        /*0024*/ 	.byte	0x00, 0xf4, 0x21, 0x00


	//----- nvinfo : EIATTR_KPARAM_INFO
	.align		4
.L_15:
        /*0028*/ 	.byte	0x04, 0x17
        /*002a*/ 	.short	(.L_17 - .L_16)
.L_16:
        /*002c*/ 	.word	0x00000000
        /*0030*/ 	.short	0x0006
        /*0032*/ 	.short	0x0030
        /*0034*/ 	.byte	0x00, 0xf4, 0x21, 0x00


	//----- nvinfo : EIATTR_KPARAM_INFO
	.align		4
.L_17:
        /*0038*/ 	.byte	0x04, 0x17
        /*003a*/ 	.short	(.L_19 - .L_18)
.L_18:
        /*003c*/ 	.word	0x00000000
        /*0040*/ 	.short	0x0005
        /*0042*/ 	.short	0x0028
        /*0044*/ 	.byte	0x00, 0xf4, 0x21, 0x00


	//----- nvinfo : EIATTR_KPARAM_INFO
	.align		4
.L_19:
        /*0048*/ 	.byte	0x04, 0x17
        /*004a*/ 	.short	(.L_21 - .L_20)
.L_20:
        /*004c*/ 	.word	0x00000000
        /*0050*/ 	.short	0x0004
        /*0052*/ 	.short	0x0020
        /*0054*/ 	.byte	0x00, 0xf4, 0x21, 0x00


	//----- nvinfo : EIATTR_KPARAM_INFO
	.align		4
.L_21:
        /*0058*/ 	.byte	0x04, 0x17
        /*005a*/ 	.short	(.L_23 - .L_22)
.L_22:
        /*005c*/ 	.word	0x00000000
        /*0060*/ 	.short	0x0003
        /*0062*/ 	.short	0x0018
        /*0064*/ 	.byte	0x00, 0xf4, 0x21, 0x00


	//----- nvinfo : EIATTR_KPARAM_INFO
	.align		4
.L_23:
        /*0068*/ 	.byte	0x04, 0x17
        /*006a*/ 	.short	(.L_25 - .L_24)
.L_24:
        /*006c*/ 	.word	0x00000000
        /*0070*/ 	.short	0x0002
        /*0072*/ 	.short	0x0010
        /*0074*/ 	.byte	0x00, 0xf4, 0x21, 0x00


	//----- nvinfo : EIATTR_KPARAM_INFO
	.align		4
.L_25:
        /*0078*/ 	.byte	0x04, 0x17
        /*007a*/ 	.short	(.L_27 - .L_26)
.L_26:
        /*007c*/ 	.word	0x00000000
        /*0080*/ 	.short	0x0001
        /*0082*/ 	.short	0x0008
        /*0084*/ 	.byte	0x00, 0xf4, 0x21, 0x00


	//----- nvinfo : EIATTR_KPARAM_INFO
	.align		4
.L_27:
        /*0088*/ 	.byte	0x04, 0x17
        /*008a*/ 	.short	(.L_29 - .L_28)
.L_28:
        /*008c*/ 	.word	0x00000000
        /*0090*/ 	.short	0x0000
        /*0092*/ 	.short	0x0000
        /*0094*/ 	.byte	0x00, 0xf4, 0x21, 0x00


	//----- nvinfo : EIATTR_SPARSE_MMA_MASK
	.align		4
.L_29:
        /*0098*/ 	.byte	0x03, 0x50
        /*009a*/ 	.short	0x0000


	//----- nvinfo : EIATTR_MAXREG_COUNT
	.align		4
        /*009c*/ 	.byte	0x03, 0x1b
        /*009e*/ 	.short	0x00ff


	//----- nvinfo : EIATTR_EXIT_INSTR_OFFSETS
	.align		4
        /*00a0*/ 	.byte	0x04, 0x1c
        /*00a2*/ 	.short	(.L_31 - .L_30)


	//   ....[0]....
.L_30:
        /*00a4*/ 	.word	0x000004c0


	//----- nvinfo : EIATTR_REQNTID
	.align		4
.L_31:
        /*00a8*/ 	.byte	0x04, 0x10
        /*00aa*/ 	.short	(.L_33 - .L_32)
.L_32:
        /*00ac*/ 	.word	0x00000080
        /*00b0*/ 	.word	0x00000001
        /*00b4*/ 	.word	0x00000001


	//----- nvinfo : EIATTR_CBANK_PARAM_SIZE
	.align		4
.L_33:
        /*00b8*/ 	.byte	0x03, 0x19
        /*00ba*/ 	.short	0x0044


	//----- nvinfo : EIATTR_PARAM_CBANK
	.align		4
        /*00bc*/ 	.byte	0x04, 0x0a
        /*00be*/ 	.short	(.L_35 - .L_34)
	.align		4
.L_34:
        /*00c0*/ 	.word	index@(.nv.constant0.triton_poi_fused__native_batch_norm_legit_no_training_cat_relu_31)
        /*00c4*/ 	.short	0x0210
        /*00c6*/ 	.short	0x0044


	//----- nvinfo : EIATTR_SW_WAR
	.align		4
.L_35:
        /*00c8*/ 	.byte	0x04, 0x36
        /*00ca*/ 	.short	(.L_37 - .L_36)
.L_36:
        /*00cc*/ 	.word	0x00000008
.L_37:


//--------------------- .nv.callgraph             --------------------------
	.section	.nv.callgraph,"",@"SHT_CUDA_CALLGRAPH"
	.align	4
	.sectionentsize	8
	.align		4
        /*0000*/ 	.word	0x00000000
	.align		4
        /*0004*/ 	.word	0xffffffff
	.align		4
        /*0008*/ 	.word	0x00000000
	.align		4
        /*000c*/ 	.word	0xfffffffe
	.align		4
        /*0010*/ 	.word	0x00000000
	.align		4
        /*0014*/ 	.word	0xfffffffd
	.align		4
        /*0018*/ 	.word	0x00000000
	.align		4
        /*001c*/ 	.word	0xfffffffc


//--------------------- .nv.constant4             --------------------------
	.section	.nv.constant4,"a",@progbits
	.align	8
	.align		8
.nv.constant4:
        /*0000*/ 	.dword	_$_str
	.align		8
        /*0008*/ 	.dword	_$_str_$_2


//--------------------- .text.triton_poi_fused__native_batch_norm_legit_no_training_cat_relu_31 --------------------------
	.section	.text.triton_poi_fused__native_batch_norm_legit_no_training_cat_relu_31,"ax",@progbits
	.align	128
        .global         triton_poi_fused__native_batch_norm_legit_no_training_cat_relu_31
        .type           triton_poi_fused__native_batch_norm_legit_no_training_cat_relu_31,@function
        .size           triton_poi_fused__native_batch_norm_legit_no_training_cat_relu_31,(.L_x_1 - triton_poi_fused__native_batch_norm_legit_no_training_cat_relu_31)
        .other          triton_poi_fused__native_batch_norm_legit_no_training_cat_relu_31,@"STO_CUDA_ENTRY STV_DEFAULT"
triton_poi_fused__native_batch_norm_legit_no_training_cat_relu_31:
.text.triton_poi_fused__native_batch_norm_legit_no_training_cat_relu_31:
[----:B------:R-:W-:Y:S01]  /*0000*/  LDC R1, c[0x0][0x28] ;  /* 0x00000a00ff017b82 */ /* 0x000fe20000000800 */
[----:B------:R-:W1:Y:S07]  /*0010*/  S2R R2, SR_TID.X ;  /* 0x0000000000027919 */ /* 0x000e6e0000002100 */
[----:B------:R-:W2:Y:S01]  /*0020*/  LDC.64 R4, c[0x0][0x228] ;  /* 0x00008a00ff047b82 */ /* 0x000ea20000000a00 */
[----:B------:R-:W-:Y:S01]  /*0030*/  IMAD.MOV.U32 R6, RZ, RZ, RZ ;  /* 0x000000ffff067224 */ /* 0x000fe200078e00ff */
[----:B------:R-:W-:Y:S01]  /*0040*/  ULDC.64 UR4, c[0x0][0x208] ;  /* 0x0000820000047ab9 */ /* 0x000fe20000000a00 */
[----:B------:R-:W3:Y:S01]  /*0050*/  S2R R3, SR_CTAID.X ;  /* 0x0000000000037919 */ /* 0x000ee20000002500 */
[----:B------:R-:W-:Y:S01]  /*0060*/  ULDC.64 UR6, c[0x0][0x218] ;  /* 0x0000860000067ab9 */ /* 0x000fe20000000a00 */
[----:B-1----:R-:W-:-:S05]  /*0070*/  LOP3.LUT R2, R2, 0x7f, RZ, 0xc0, !PT ;  /* 0x0000007f02027812 */ /* 0x002fca00078ec0ff */
[----:B---3--:R-:W-:-:S05]  /*0080*/  IMAD R3, R3, 0x80, R2 ;  /* 0x0000008003037824 */ /* 0x008fca00078e0202 */
[----:B------:R-:W-:-:S04]  /*0090*/  SHF.R.S32.HI R2, RZ, 0x1f, R3 ;  /* 0x0000001fff027819 */ /* 0x000fc80000011403 */
[----:B------:R-:W-:-:S04]  /*00a0*/  LEA.HI R10, R2, R3, RZ, 0x4 ;  /* 0x00000003020a7211 */ /* 0x000fc800078f20ff */
[----:B------:R-:W-:-:S05]  /*00b0*/  SHF.R.S32.HI R7, RZ, 0x4, R10 ;  /* 0x00000004ff077819 */ /* 0x000fca000001140a */
[----:B------:R-:W-:-:S05]  /*00c0*/  IMAD.HI R0, R7, -0x6db6db6d, R6 ;  /* 0x9249249307007827 */ /* 0x000fca00078e0206 */
[----:B------:R-:W-:-:S04]  /*00d0*/  SHF.R.U32.HI R9, RZ, 0x1f, R0 ;  /* 0x0000001fff097819 */ /* 0x000fc80000011600 */
[----:B------:R-:W-:-:S05]  /*00e0*/  LEA.HI.SX32 R9, R0, R9, 0x18 ;  /* 0x0000000900097211 */ /* 0x000fca00078fc2ff */
[----:B------:R-:W-:Y:S02]  /*00f0*/  IMAD R0, R9, -0x1c0, R7 ;  /* 0xfffffe4009007824 */ /* 0x000fe400078e0207 */
[----:B------:R-:W-:Y:S01]  /*0100*/  IMAD.MOV.U32 R2, RZ, RZ, RZ ;  /* 0x000000ffff027224 */ /* 0x000fe200078e00ff */
[----:B------:R-:W1:Y:S01]  /*0110*/  LDC.64 R8, c[0x0][0x210] ;  /* 0x00008400ff087b82 */ /* 0x000e620000000a00 */
[----:B--2---:R-:W-:-:S06]  /*0120*/  IMAD.WIDE R4, R0, 0x4, R4 ;  /* 0x0000000400047825 */ /* 0x004fcc00078e0204 */
[----:B------:R2:W3:Y:S01]  /*0130*/  LDG.E.EL R4, desc[UR4][R4.64] ;  /* 0x0000000404047981 */ /* 0x0004e2000c2e1900 */
[----:B------:R-:W-:Y:S01]  /*0140*/  IMAD.HI R6, R3, -0x6db6db6d, R2 ;  /* 0x9249249303067827 */ /* 0x000fe200078e0202 */
[----:B------:R-:W-:Y:S02]  /*0150*/  LOP3.LUT R2, R10, 0xfffffff0, RZ, 0xc0, !PT ;  /* 0xfffffff00a027812 */ /* 0x000fe400078ec0ff */
[C---:B------:R-:W-:Y:S01]  /*0160*/  ISETP.GE.AND P0, PT, R0.reuse, 0x1a0, PT ;  /* 0x000001a00000780c */ /* 0x040fe20003f06270 */
[----:B------:R-:W-:Y:S01]  /*0170*/  IMAD.SHL.U32 R13, R0, 0x10, RZ ;  /* 0x00000010000d7824 */ /* 0x000fe200078e00ff */
[----:B------:R-:W-:Y:S02]  /*0180*/  SHF.R.U32.HI R7, RZ, 0x1f, R6 ;  /* 0x0000001fff077819 */ /* 0x000fe40000011606 */
[----:B------:R-:W-:Y:S02]  /*0190*/  IADD3 R2, R3, -R2, RZ ;  /* 0x8000000203027210 */ /* 0x000fe40007ffe0ff */
[----:B------:R-:W-:-:S02]  /*01a0*/  LEA.HI.SX32 R11, R6, R7, 0x14 ;  /* 0x00000007060b7211 */ /* 0x000fc400078fa2ff */
[----:B------:R-:W4:Y:S01]  /*01b0*/  LDC.64 R6, c[0x0][0x220] ;  /* 0x00008800ff067b82 */ /* 0x000f220000000a00 */
[----:B------:R-:W-:Y:S02]  /*01c0*/  SHF.R.S32.HI R14, RZ, 0x1f, R2 ;  /* 0x0000001fff0e7819 */ /* 0x000fe40000011402 */
[C---:B------:R-:W-:Y:S02]  /*01d0*/  IMAD.SHL.U32 R12, R11.reuse, 0x200, RZ ;  /* 0x000002000b0c7824 */ /* 0x040fe400078e00ff */
[----:B------:R-:W-:-:S03]  /*01e0*/  IMAD R10, R11, -0x1c00, R3 ;  /* 0xffffe4000b0a7824 */ /* 0x000fc600078e0203 */
[----:B------:R-:W-:Y:S02]  /*01f0*/  IADD3 R15, P1, P2, R13, R2, R12 ;  /* 0x000000020d0f7210 */ /* 0x000fe40007a3e00c */
[----:B------:R-:W-:Y:S01]  /*0200*/  SHF.R.S32.HI R2, RZ, 0x1f, R13 ;  /* 0x0000001fff027819 */ /* 0x000fe2000001140d */
[----:B------:R-:W-:Y:S01]  /*0210*/  IMAD R13, R11, 0x1a00, R10 ;  /* 0x00001a000b0d7824 */ /* 0x000fe200078e020a */
[----:B--2---:R-:W-:Y:S01]  /*0220*/  SHF.R.S32.HI R5, RZ, 0x1f, R12 ;  /* 0x0000001fff057819 */ /* 0x004fe2000001140c */
[----:B------:R-:W2:Y:S02]  /*0230*/  LDC.64 R10, c[0x0][0x230] ;  /* 0x00008c00ff0a7b82 */ /* 0x000ea40000000a00 */
[----:B-1----:R-:W-:Y:S01]  /*0240*/  IMAD.WIDE R12, R13, 0x4, R8 ;  /* 0x000000040d0c7825 */ /* 0x002fe200078e0208 */
[----:B------:R-:W-:Y:S01]  /*0250*/  IADD3.X R2, R2, R14, R5, P1, P2 ;  /* 0x0000000e02027210 */ /* 0x000fe20000fe4405 */
[----:B------:R-:W-:Y:S01]  /*0260*/  HFMA2.MMA R5, -RZ, RZ, 0, 0 ;  /* 0x00000000ff057435 */ /* 0x000fe200000001ff */
[----:B------:R-:W-:-:S02]  /*0270*/  ISETP.GT.AND P1, PT, R0, 0x19f, PT ;  /* 0x0000019f0000780c */ /* 0x000fc40003f24270 */
[C---:B------:R-:W-:Y:S01]  /*0280*/  LEA R14, P2, R15.reuse, UR6, 0x2 ;  /* 0x000000060f0e7c11 */ /* 0x040fe2000f8410ff */
[----:B------:R-:W1:Y:S03]  /*0290*/  LDC.64 R8, c[0x0][0x238] ;  /* 0x00008e00ff087b82 */ /* 0x000e660000000a00 */
[----:B------:R-:W-:Y:S01]  /*02a0*/  LEA.HI.X R15, R15, UR7, R2, 0x2, P2 ;  /* 0x000000070f0f7c11 */ /* 0x000fe200090f1402 */
[----:B------:R-:W-:Y:S02]  /*02b0*/  IMAD.MOV.U32 R2, RZ, RZ, RZ ;  /* 0x000000ffff027224 */ /* 0x000fe400078e00ff */
[----:B------:R5:W3:Y:S01]  /*02c0*/  @!P0 LDG.E R5, desc[UR4][R12.64] ;  /* 0x000000040c058981 */ /* 0x000ae2000c1e1900 */
[----:B----4-:R-:W-:-:S03]  /*02d0*/  IMAD.WIDE R6, R0, 0x4, R6 ;  /* 0x0000000400067825 */ /* 0x010fc600078e0206 */
[----:B------:R-:W4:Y:S04]  /*02e0*/  @P1 LDG.E R2, desc[UR4][R14.64+-0x6800] ;  /* 0xff9800040e021981 */ /* 0x000f28000c1e1900 */
[----:B------:R1:W4:Y:S01]  /*02f0*/  LDG.E.EL R16, desc[UR4][R6.64] ;  /* 0x0000000406107981 */ /* 0x000322000c2e1900 */
[----:B--2---:R-:W-:-:S06]  /*0300*/  IMAD.WIDE R10, R0, 0x4, R10 ;  /* 0x00000004000a7825 */ /* 0x004fcc00078e020a */
[----:B------:R2:W2:Y:S01]  /*0310*/  LDG.E.EL R10, desc[UR4][R10.64] ;  /* 0x000000040a0a7981 */ /* 0x0004a2000c2e1900 */
[----:B-1----:R-:W-:Y:S01]  /*0320*/  IMAD.WIDE R8, R0, 0x4, R8 ;  /* 0x0000000400087825 */ /* 0x002fe200078e0208 */
[----:B-----5:R-:W-:Y:S01]  /*0330*/  MOV R12, 0x3e800000 ;  /* 0x3e800000000c7802 */ /* 0x020fe20000000f00 */
[----:B0-----:R-:W0:Y:S04]  /*0340*/  LDC.64 R6, c[0x0][0x240] ;  /* 0x00009000ff067b82 */ /* 0x001e280000000a00 */
[----:B------:R-:W5:Y:S01]  /*0350*/  LDG.E.EL R9, desc[UR4][R8.64] ;  /* 0x0000000408097981 */ /* 0x000f62000c2e1900 */
[----:B0-----:R-:W-:-:S04]  /*0360*/  IMAD.WIDE R6, R3, 0x4, R6 ;  /* 0x0000000403067825 */ /* 0x001fc800078e0206 */
[----:B---3--:R-:W-:-:S04]  /*0370*/  FADD R0, R4, 9.9999997473787516356e-06 ;  /* 0x3727c5ac04007421 */ /* 0x008fc80000000000 */
[----:B------:R-:W0:Y:S02]  /*0380*/  MUFU.SQRT R17, R0 ;  /* 0x0000000000117308 */ /* 0x000e240000002000 */
[C---:B0-----:R-:W-:Y:S02]  /*0390*/  FSETP.GT.AND P2, PT, R17.reuse, 8.50705917302346158658e+37, PT ;  /* 0x7e8000001100780b */ /* 0x041fe40003f44000 */
[----:B------:R-:W-:-:S11]  /*03a0*/  FSETP.GEU.AND P3, PT, R17, 1.175494350822287508e-38, PT ;  /* 0x008000001100780b */ /* 0x000fd60003f6e000 */
[----:B------:R-:W-:-:S04]  /*03b0*/  @P2 FMUL R17, R17, 0.25 ;  /* 0x3e80000011112820 */ /* 0x000fc80000400000 */
[----:B------:R-:W-:-:S06]  /*03c0*/  @!P3 FMUL R17, R17, 16777216 ;  /* 0x4b8000001111b820 */ /* 0x000fcc0000400000 */
[----:B------:R-:W2:Y:S01]  /*03d0*/  MUFU.RCP R17, R17 ;  /* 0x0000001100117308 */ /* 0x000ea20000001000 */
[----:B------:R-:W-:Y:S02]  /*03e0*/  FSEL R12, R12, 1, P2 ;  /* 0x3f8000000c0c7808 */ /* 0x000fe40001000000 */
[----:B------:R-:W-:Y:S02]  /*03f0*/  SEL R13, R5, RZ, !P0 ;  /* 0x000000ff050d7207 */ /* 0x000fe40004000000 */
[----:B------:R-:W0:Y:S01]  /*0400*/  LDC.64 R4, c[0x0][0x248] ;  /* 0x00009200ff047b82 */ /* 0x000e220000000a00 */
[----:B----4-:R-:W-:Y:S01]  /*0410*/  @P0 SEL R13, R2, RZ, P1 ;  /* 0x000000ff020d0207 */ /* 0x010fe20000800000 */
[----:B------:R-:W-:-:S04]  /*0420*/  @!P3 FMUL R12, R12, 16777216 ;  /* 0x4b8000000c0cb820 */ /* 0x000fc80000400000 */
[----:B------:R-:W-:Y:S01]  /*0430*/  FADD R16, -R16, R13 ;  /* 0x0000000d10107221 */ /* 0x000fe20000000100 */
[----:B--2---:R-:W-:-:S04]  /*0440*/  FMUL R11, R17, R12 ;  /* 0x0000000c110b7220 */ /* 0x004fc80000400000 */
[----:B------:R-:W-:-:S04]  /*0450*/  FMUL R11, R16, R11 ;  /* 0x0000000b100b7220 */ /* 0x000fc80000400000 */
[----:B-----5:R-:W-:-:S05]  /*0460*/  FFMA R9, R10, R11, R9 ;  /* 0x0000000b0a097223 */ /* 0x020fca0000000009 */
[----:B------:R-:W-:Y:S01]  /*0470*/  FSETP.GEU.AND P0, PT, R9, RZ, PT ;  /* 0x000000ff0900720b */ /* 0x000fe20003f0e000 */
[----:B0-----:R-:W-:-:S03]  /*0480*/  IMAD.WIDE R4, R3, 0x4, R4 ;  /* 0x0000000403047825 */ /* 0x001fc600078e0204 */
[----:B------:R-:W-:Y:S01]  /*0490*/  FSEL R9, R9, RZ, P0 ;  /* 0x000000ff09097208 */ /* 0x000fe20000000000 */
[----:B------:R-:W-:Y:S04]  /*04a0*/  STG.E desc[UR4][R6.64], R13 ;  /* 0x0000000d06007986 */ /* 0x000fe8000c101904 */
[----:B------:R-:W-:Y:S01]  /*04b0*/  STG.E desc[UR4][R4.64], R9 ;  /* 0x0000000904007986 */ /* 0x000fe2000c101904 */
[----:B------:R-:W-:Y:S05]  /*04c0*/  EXIT ;  /* 0x000000000000794d */ /* 0x000fea0003800000 */
.L_x_0:
[----:B------:R-:W-:-:S00]  /*04d0*/  BRA `(.L_x_0) ;  /* 0xfffffffc00fc7947 */ /* 0x000fc0000383ffff */
[----:B------:R-:W-:-:S00]  /*04e0*/  NOP ;  /* 0x0000000000007918 */ /* 0x000fc00000000000 */
        /* <DEDUP_REMOVED lines=9> */
.L_x_1:


//--------------------- .nv.global.init           --------------------------
	.section	.nv.global.init,"aw",@progbits
.nv.global.init:
	.type		_$_str,@object
	.size		_$_str,(_$_str_$_2 - _$_str)
_$_str:
        /*0000*/ 	.byte	0x5f, 0x5f, 0x43, 0x55, 0x44, 0x41, 0x5f, 0x46, 0x54, 0x5a, 0x00
	.type		_$_str_$_2,@object
	.size		_$_str_$_2,(.L_1 - _$_str_$_2)
_$_str_$_2:
        /*000b*/ 	.byte	0x5f, 0x5f, 0x43, 0x55, 0x44, 0x41, 0x5f, 0x50, 0x52, 0x45, 0x43, 0x5f, 0x53, 0x51, 0x52, 0x54
        /*001b*/ 	.byte	0x00
.L_1:


//--------------------- .nv.constant0.triton_poi_fused__native_batch_norm_legit_no_training_cat_relu_31 --------------------------
	.section	.nv.constant0.triton_poi_fused__native_batch_norm_legit_no_training_cat_relu_31,"a",@progbits
	.sectionflags	@""
	.align	4
.nv.constant0.triton_poi_fused__native_batch_norm_legit_no_training_cat_relu_31:
	.zero		596
